//
// Generated by NVIDIA NVVM Compiler
//
// Compiler Build ID: CL-36424714
// Cuda compilation tools, release 13.0, V13.0.88
// Based on NVVM 20.0.0
//

.version 9.0
.target sm_100
.address_size 64

	// .globl	add
.extern .func  (.param .b32 func_retval0) vprintf
(
	.param .b64 vprintf_param_0,
	.param .b64 vprintf_param_1
)
;
.global .align 1 .b8 $str[12] = {80, 32, 86, 65, 76, 85, 69, 32, 37, 102, 10};
.global .align 1 .b8 $str$1[26] = {67, 97, 108, 99, 117, 108, 97, 116, 101, 100, 32, 118, 97, 108, 117, 101, 32, 83, 117, 109, 58, 32, 37, 102, 10};
.global .align 1 .b8 $str$2[13] = {78, 69, 87, 32, 77, 65, 88, 58, 32, 37, 102, 10};

.visible .entry add(
	.param .u64 .ptr .align 1 add_param_0,
	.param .u64 .ptr .align 1 add_param_1,
	.param .u64 .ptr .align 1 add_param_2
)
{
	.local .align 8 .b8 	__local_depot0[8];
	.reg .b64 	%SP;
	.reg .b64 	%SPL;
	.reg .pred 	%p<2>;
	.reg .b32 	%r<14>;
	.reg .b32 	%f<31>;
	.reg .b64 	%rd<35>;
	.reg .b64 	%fd<5>;

	mov.u64 	%SPL, __local_depot0;
	cvta.local.u64 	%SP, %SPL;
	ld.param.u64 	%rd11, [add_param_0];
	ld.param.u64 	%rd12, [add_param_1];
	ld.param.u64 	%rd13, [add_param_2];
	cvta.to.global.u64 	%rd14, %rd13;
	cvta.to.global.u64 	%rd15, %rd12;
	cvta.to.global.u64 	%rd16, %rd11;
	add.u64 	%rd17, %SP, 0;
	add.u64 	%rd1, %SPL, 0;
	mov.u32 	%r4, %tid.x;
	mul.wide.u32 	%rd18, %r4, 4096;
	or.b64  	%rd19, %rd18, 8;
	add.s64 	%rd34, %rd16, %rd19;
	add.s64 	%rd33, %rd14, %rd19;
	mul.wide.u32 	%rd20, %r4, 16384;
	add.s64 	%rd21, %rd20, %rd15;
	add.s64 	%rd32, %rd21, 32;
	mov.b32 	%r13, 0;
	mov.u64 	%rd22, $str;
$L__BB0_1:
	ld.global.f32 	%f1, [%rd34+-4];
	ld.global.f32 	%f2, [%rd32+-8];
	ld.global.f32 	%f3, [%rd34+-8];
	fma.rn.f32 	%f4, %f2, %f3, %f1;
	ld.global.f32 	%f5, [%rd32+-12];
	ld.global.f32 	%f6, [%rd34+-4100];
	fma.rn.f32 	%f7, %f5, %f6, %f4;
	ld.global.f32 	%f8, [%rd32];
	ld.global.f32 	%f9, [%rd34];
	fma.rn.f32 	%f10, %f8, %f9, %f7;
	ld.global.f32 	%f11, [%rd32+4];
	ld.global.f32 	%f12, [%rd34+4092];
	fma.rn.f32 	%f13, %f11, %f12, %f10;
	st.global.f32 	[%rd33+-4], %f13;
	ld.global.f32 	%f14, [%rd34+-4];
	cvt.f64.f32 	%fd1, %f14;
	st.local.f64 	[%rd1], %fd1;
	cvta.global.u64 	%rd23, %rd22;
	{ // callseq 0, 0
	.param .b64 param0;
	st.param.b64 	[param0], %rd23;
	.param .b64 param1;
	st.param.b64 	[param1], %rd17;
	.param .b32 retval0;
	call.uni (retval0), 
	vprintf, 
	(
	param0, 
	param1
	);
	ld.param.b32 	%r5, [retval0];
	} // callseq 0
	ld.global.f32 	%f15, [%rd33+-4];
	cvt.f64.f32 	%fd2, %f15;
	st.local.f64 	[%rd1], %fd2;
	mov.u64 	%rd25, $str$1;
	cvta.global.u64 	%rd26, %rd25;
	{ // callseq 1, 0
	.param .b64 param0;
	st.param.b64 	[param0], %rd26;
	.param .b64 param1;
	st.param.b64 	[param1], %rd17;
	.param .b32 retval0;
	call.uni (retval0), 
	vprintf, 
	(
	param0, 
	param1
	);
	ld.param.b32 	%r7, [retval0];
	} // callseq 1
	setp.eq.s32 	%p1, %r13, 1022;
	@%p1 bra 	$L__BB0_3;
	ld.global.f32 	%f16, [%rd34];
	ld.global.f32 	%f17, [%rd32+8];
	ld.global.f32 	%f18, [%rd34+-4];
	fma.rn.f32 	%f19, %f17, %f18, %f16;
	ld.global.f32 	%f20, [%rd32+4];
	ld.global.f32 	%f21, [%rd34+-4096];
	fma.rn.f32 	%f22, %f20, %f21, %f19;
	ld.global.f32 	%f23, [%rd32+16];
	ld.global.f32 	%f24, [%rd34+4];
	fma.rn.f32 	%f25, %f23, %f24, %f22;
	ld.global.f32 	%f26, [%rd32+20];
	ld.global.f32 	%f27, [%rd34+4096];
	fma.rn.f32 	%f28, %f26, %f27, %f25;
	st.global.f32 	[%rd33], %f28;
	ld.global.f32 	%f29, [%rd34];
	cvt.f64.f32 	%fd3, %f29;
	st.local.f64 	[%rd1], %fd3;
	cvta.global.u64 	%rd28, %rd22;
	{ // callseq 2, 0
	.param .b64 param0;
	st.param.b64 	[param0], %rd28;
	.param .b64 param1;
	st.param.b64 	[param1], %rd17;
	.param .b32 retval0;
	call.uni (retval0), 
	vprintf, 
	(
	param0, 
	param1
	);
	ld.param.b32 	%r9, [retval0];
	} // callseq 2
	ld.global.f32 	%f30, [%rd33];
	cvt.f64.f32 	%fd4, %f30;
	st.local.f64 	[%rd1], %fd4;
	cvta.global.u64 	%rd31, %rd25;
	{ // callseq 3, 0
	.param .b64 param0;
	st.param.b64 	[param0], %rd31;
	.param .b64 param1;
	st.param.b64 	[param1], %rd17;
	.param .b32 retval0;
	call.uni (retval0), 
	vprintf, 
	(
	param0, 
	param1
	);
	ld.param.b32 	%r11, [retval0];
	} // callseq 3
	add.s32 	%r13, %r13, 2;
	add.s64 	%rd34, %rd34, 8;
	add.s64 	%rd33, %rd33, 8;
	add.s64 	%rd32, %rd32, 32;
	bra.uni 	$L__BB0_1;
$L__BB0_3:
	ret;

}
	// .globl	find_max_index
.visible .entry find_max_index(
	.param .u64 .ptr .align 1 find_max_index_param_0,
	.param .u64 .ptr .align 1 find_max_index_param_1,
	.param .u64 .ptr .align 1 find_max_index_param_2
)
{
	.local .align 8 .b8 	__local_depot1[8];
	.reg .b64 	%SP;
	.reg .b64 	%SPL;
	.reg .pred 	%p<11>;
	.reg .b32 	%r<35>;
	.reg .b32 	%f<39>;
	.reg .b64 	%rd<35>;
	.reg .b64 	%fd<9>;

	mov.u64 	%SPL, __local_depot1;
	cvta.local.u64 	%SP, %SPL;
	ld.param.u64 	%rd6, [find_max_index_param_0];
	ld.param.u64 	%rd7, [find_max_index_param_1];
	ld.param.u64 	%rd8, [find_max_index_param_2];
	cvta.to.global.u64 	%rd1, %rd7;
	cvta.to.global.u64 	%rd2, %rd8;
	cvta.to.global.u64 	%rd3, %rd6;
	add.u64 	%rd9, %SP, 0;
	add.u64 	%rd4, %SPL, 0;
	mov.b32 	%r33, 0;
	st.global.u32 	[%rd3], %r33;
	mov.u64 	%rd11, $str$2;
$L__BB1_1:
	shl.b32 	%r2, %r33, 10;
	mov.b32 	%r34, 0;
$L__BB1_2:
	add.s32 	%r4, %r34, %r2;
	mul.wide.u32 	%rd10, %r4, 4;
	add.s64 	%rd5, %rd2, %rd10;
	ld.global.f32 	%f1, [%rd5];
	ld.global.f32 	%f33, [%rd3];
	setp.leu.f32 	%p1, %f1, %f33;
	@%p1 bra 	$L__BB1_4;
	st.global.f32 	[%rd3], %f1;
	st.global.u32 	[%rd1], %r4;
	ld.global.f32 	%f24, [%rd3];
	cvt.f64.f32 	%fd1, %f24;
	st.local.f64 	[%rd4], %fd1;
	cvta.global.u64 	%rd12, %rd11;
	{ // callseq 4, 0
	.param .b64 param0;
	st.param.b64 	[param0], %rd12;
	.param .b64 param1;
	st.param.b64 	[param1], %rd9;
	.param .b32 retval0;
	call.uni (retval0), 
	vprintf, 
	(
	param0, 
	param1
	);
	ld.param.b32 	%r9, [retval0];
	} // callseq 4
	ld.global.f32 	%f33, [%rd3];
$L__BB1_4:
	ld.global.f32 	%f5, [%rd5+4];
	setp.leu.f32 	%p2, %f5, %f33;
	@%p2 bra 	$L__BB1_6;
	add.s32 	%r11, %r4, 1;
	st.global.f32 	[%rd3], %f5;
	st.global.u32 	[%rd1], %r11;
	ld.global.f32 	%f25, [%rd3];
	cvt.f64.f32 	%fd2, %f25;
	st.local.f64 	[%rd4], %fd2;
	cvta.global.u64 	%rd15, %rd11;
	{ // callseq 5, 0
	.param .b64 param0;
	st.param.b64 	[param0], %rd15;
	.param .b64 param1;
	st.param.b64 	[param1], %rd9;
	.param .b32 retval0;
	call.uni (retval0), 
	vprintf, 
	(
	param0, 
	param1
	);
	ld.param.b32 	%r12, [retval0];
	} // callseq 5
	ld.global.f32 	%f33, [%rd3];
$L__BB1_6:
	ld.global.f32 	%f8, [%rd5+8];
	setp.leu.f32 	%p3, %f8, %f33;
	@%p3 bra 	$L__BB1_8;
	add.s32 	%r14, %r4, 2;
	st.global.f32 	[%rd3], %f8;
	st.global.u32 	[%rd1], %r14;
	ld.global.f32 	%f26, [%rd3];
	cvt.f64.f32 	%fd3, %f26;
	st.local.f64 	[%rd4], %fd3;
	cvta.global.u64 	%rd18, %rd11;
	{ // callseq 6, 0
	.param .b64 param0;
	st.param.b64 	[param0], %rd18;
	.param .b64 param1;
	st.param.b64 	[param1], %rd9;
	.param .b32 retval0;
	call.uni (retval0), 
	vprintf, 
	(
	param0, 
	param1
	);
	ld.param.b32 	%r15, [retval0];
	} // callseq 6
	ld.global.f32 	%f33, [%rd3];
$L__BB1_8:
	ld.global.f32 	%f11, [%rd5+12];
	setp.leu.f32 	%p4, %f11, %f33;
	@%p4 bra 	$L__BB1_10;
	add.s32 	%r17, %r4, 3;
	st.global.f32 	[%rd3], %f11;
	st.global.u32 	[%rd1], %r17;
	ld.global.f32 	%f27, [%rd3];
	cvt.f64.f32 	%fd4, %f27;
	st.local.f64 	[%rd4], %fd4;
	cvta.global.u64 	%rd21, %rd11;
	{ // callseq 7, 0
	.param .b64 param0;
	st.param.b64 	[param0], %rd21;
	.param .b64 param1;
	st.param.b64 	[param1], %rd9;
	.param .b32 retval0;
	call.uni (retval0), 
	vprintf, 
	(
	param0, 
	param1
	);
	ld.param.b32 	%r18, [retval0];
	} // callseq 7
	ld.global.f32 	%f33, [%rd3];
$L__BB1_10:
	ld.global.f32 	%f14, [%rd5+16];
	setp.leu.f32 	%p5, %f14, %f33;
	@%p5 bra 	$L__BB1_12;
	add.s32 	%r20, %r4, 4;
	st.global.f32 	[%rd3], %f14;
	st.global.u32 	[%rd1], %r20;
	ld.global.f32 	%f28, [%rd3];
	cvt.f64.f32 	%fd5, %f28;
	st.local.f64 	[%rd4], %fd5;
	cvta.global.u64 	%rd24, %rd11;
	{ // callseq 8, 0
	.param .b64 param0;
	st.param.b64 	[param0], %rd24;
	.param .b64 param1;
	st.param.b64 	[param1], %rd9;
	.param .b32 retval0;
	call.uni (retval0), 
	vprintf, 
	(
	param0, 
	param1
	);
	ld.param.b32 	%r21, [retval0];
	} // callseq 8
	ld.global.f32 	%f33, [%rd3];
$L__BB1_12:
	ld.global.f32 	%f17, [%rd5+20];
	setp.leu.f32 	%p6, %f17, %f33;
	@%p6 bra 	$L__BB1_14;
	add.s32 	%r23, %r4, 5;
	st.global.f32 	[%rd3], %f17;
	st.global.u32 	[%rd1], %r23;
	ld.global.f32 	%f29, [%rd3];
	cvt.f64.f32 	%fd6, %f29;
	st.local.f64 	[%rd4], %fd6;
	cvta.global.u64 	%rd27, %rd11;
	{ // callseq 9, 0
	.param .b64 param0;
	st.param.b64 	[param0], %rd27;
	.param .b64 param1;
	st.param.b64 	[param1], %rd9;
	.param .b32 retval0;
	call.uni (retval0), 
	vprintf, 
	(
	param0, 
	param1
	);
	ld.param.b32 	%r24, [retval0];
	} // callseq 9
	ld.global.f32 	%f33, [%rd3];
$L__BB1_14:
	ld.global.f32 	%f20, [%rd5+24];
	setp.leu.f32 	%p7, %f20, %f33;
	@%p7 bra 	$L__BB1_16;
	add.s32 	%r26, %r4, 6;
	st.global.f32 	[%rd3], %f20;
	st.global.u32 	[%rd1], %r26;
	ld.global.f32 	%f30, [%rd3];
	cvt.f64.f32 	%fd7, %f30;
	st.local.f64 	[%rd4], %fd7;
	cvta.global.u64 	%rd30, %rd11;
	{ // callseq 10, 0
	.param .b64 param0;
	st.param.b64 	[param0], %rd30;
	.param .b64 param1;
	st.param.b64 	[param1], %rd9;
	.param .b32 retval0;
	call.uni (retval0), 
	vprintf, 
	(
	param0, 
	param1
	);
	ld.param.b32 	%r27, [retval0];
	} // callseq 10
	ld.global.f32 	%f33, [%rd3];
$L__BB1_16:
	ld.global.f32 	%f23, [%rd5+28];
	setp.leu.f32 	%p8, %f23, %f33;
	@%p8 bra 	$L__BB1_18;
	add.s32 	%r29, %r4, 7;
	st.global.f32 	[%rd3], %f23;
	st.global.u32 	[%rd1], %r29;
	ld.global.f32 	%f31, [%rd3];
	cvt.f64.f32 	%fd8, %f31;
	st.local.f64 	[%rd4], %fd8;
	cvta.global.u64 	%rd33, %rd11;
	{ // callseq 11, 0
	.param .b64 param0;
	st.param.b64 	[param0], %rd33;
	.param .b64 param1;
	st.param.b64 	[param1], %rd9;
	.param .b32 retval0;
	call.uni (retval0), 
	vprintf, 
	(
	param0, 
	param1
	);
	ld.param.b32 	%r30, [retval0];
	} // callseq 11
$L__BB1_18:
	add.s32 	%r34, %r34, 8;
	setp.ne.s32 	%p9, %r34, 1024;
	@%p9 bra 	$L__BB1_2;
	mad.lo.s32 	%r32, %r33, -1023, %r2;
	add.s32 	%r33, %r32, 1;
	setp.ne.s32 	%p10, %r33, 1024;
	@%p10 bra 	$L__BB1_1;
	ret;

}


// ===== COMPILED SASS (sm_100) =====

	.target	sm_100

	.elftype	@"ET_EXEC"


//--------------------- .note.nv.tkinfo           --------------------------
	.section	.note.nv.tkinfo,"",@"SHT_NOTE"
	.sectionflags	@"SHF_NOTE_NV_TKINFO"
	.tkinfo
        /*0018*/ 	.word	0x00000002
        /*0030*/ 	.string	""
        /*0030*/ 	.string	"ptxas"
        /*0030*/ 	.string	"Cuda compilation tools, release 13.0, V13.0.88"
        /*0030*/ 	.string	"Build cuda_13.0.r13.0/compiler.36424714_0"
        /*0030*/ 	.string	"-arch sm_100 -m 64 "



//--------------------- .note.nv.cuinfo           --------------------------
	.section	.note.nv.cuinfo,"",@"SHT_NOTE"
	.sectionflags	@"SHF_NOTE_NV_CUINFO"
        /*0018*/ 	.short	0x0002
        /*001a*/ 	.short	0x0064
        /*001c*/ 	.short	0x0082
	.zero		2


//--------------------- .nv.info                  --------------------------
	.section	.nv.info,"",@"SHT_CUDA_INFO"
	.align	4


	//----- nvinfo : EIATTR_REGCOUNT
	.align		4
        /*0000*/ 	.byte	0x04, 0x2f
        /*0002*/ 	.short	(.L_4 - .L_3)
	.align		4
.L_3:
        /*0004*/ 	.word	index@(add)
        /*0008*/ 	.word	0x0000001d


	//----- nvinfo : EIATTR_FRAME_SIZE
	.align		4
.L_4:
        /*000c*/ 	.byte	0x04, 0x11
        /*000e*/ 	.short	(.L_6 - .L_5)
	.align		4
.L_5:
        /*0010*/ 	.word	index@(add)
        /*0014*/ 	.word	0x00000008


	//----- nvinfo : EIATTR_REGCOUNT
	.align		4
.L_6:
        /*0018*/ 	.byte	0x04, 0x2f
        /*001a*/ 	.short	(.L_8 - .L_7)
	.align		4
.L_7:
        /*001c*/ 	.word	index@(find_max_index)
        /*0020*/ 	.word	0x0000001e


	//----- nvinfo : EIATTR_FRAME_SIZE
	.align		4
.L_8:
        /*0024*/ 	.byte	0x04, 0x11
        /*0026*/ 	.short	(.L_10 - .L_9)
	.align		4
.L_9:
        /*0028*/ 	.word	index@(find_max_index)
        /*002c*/ 	.word	0x00000008


	//----- nvinfo : EIATTR_MIN_STACK_SIZE
	.align		4
.L_10:
        /*0030*/ 	.byte	0x04, 0x12
        /*0032*/ 	.short	(.L_12 - .L_11)
	.align		4
.L_11:
        /*0034*/ 	.word	index@(find_max_index)
        /*0038*/ 	.word	0x00000008


	//----- nvinfo : EIATTR_MIN_STACK_SIZE
	.align		4
.L_12:
        /*003c*/ 	.byte	0x04, 0x12
        /*003e*/ 	.short	(.L_14 - .L_13)
	.align		4
.L_13:
        /*0040*/ 	.word	index@(add)
        /*0044*/ 	.word	0x00000008
.L_14:


//--------------------- .nv.compat                --------------------------
	.section	.nv.compat,"",@"SHT_CUDA_COMPAT_INFO"
	.align	4
        /*0000*/ 	.byte	0x02, 0x09, 0x00, 0x00, 0x02, 0x02, 0x01, 0x00, 0x02, 0x05, 0x05, 0x00, 0x03, 0x07, 0x01, 0x01
        /*0010*/ 	.byte	0x02, 0x03, 0x00, 0x00, 0x02, 0x06, 0x01, 0x00, 0x04, 0x0b, 0x08, 0x00, 0x09, 0x00, 0x00, 0x00
        /*0020*/ 	.byte	0x00, 0x00, 0x00, 0x00


//--------------------- .nv.info.find_max_index   --------------------------
	.section	.nv.info.find_max_index,"",@"SHT_CUDA_INFO"
	.sectionflags	@""
	.align	4


	//----- nvinfo : EIATTR_CUDA_API_VERSION
	.align		4
        /*0000*/ 	.byte	0x04, 0x37
        /*0002*/ 	.short	(.L_16 - .L_15)
.L_15:
        /*0004*/ 	.word	0x00000082


	//----- nvinfo : EIATTR_KPARAM_INFO
	.align		4
.L_16:
        /*0008*/ 	.byte	0x04, 0x17
        /*000a*/ 	.short	(.L_18 - .L_17)
.L_17:
        /*000c*/ 	.word	0x00000000
        /*0010*/ 	.short	0x0002
        /*0012*/ 	.short	0x0010
        /*0014*/ 	.byte	0x00, 0xf5, 0x21, 0x00


	//----- nvinfo : EIATTR_KPARAM_INFO
	.align		4
.L_18:
        /*0018*/ 	.byte	0x04, 0x17
        /*001a*/ 	.short	(.L_20 - .L_19)
.L_19:
        /*001c*/ 	.word	0x00000000
        /*0020*/ 	.short	0x0001
        /*0022*/ 	.short	0x0008
        /*0024*/ 	.byte	0x00, 0xf5, 0x21, 0x00


	//----- nvinfo : EIATTR_KPARAM_INFO
	.align		4
.L_20:
        /*0028*/ 	.byte	0x04, 0x17
        /*002a*/ 	.short	(.L_22 - .L_21)
.L_21:
        /*002c*/ 	.word	0x00000000
        /*0030*/ 	.short	0x0000
        /*0032*/ 	.short	0x0000
        /*0034*/ 	.byte	0x00, 0xf5, 0x21, 0x00


	//----- nvinfo : EIATTR_SPARSE_MMA_MASK
	.align		4
.L_22:
        /*0038*/ 	.byte	0x03, 0x50
        /*003a*/ 	.short	0x0000


	//----- nvinfo : EIATTR_MAXREG_COUNT
	.align		4
        /*003c*/ 	.byte	0x03, 0x1b
        /*003e*/ 	.short	0x00ff


	//----- nvinfo : EIATTR_EXTERNS
	.align		4
        /*0040*/ 	.byte	0x04, 0x0f
        /*0042*/ 	.short	(.L_24 - .L_23)


	//   ....[0]....
	.align		4
.L_23:
        /*0044*/ 	.word	index@(vprintf)


	//----- nvinfo : EIATTR_MERCURY_ISA_VERSION
	.align		4
.L_24:
        /*0048*/ 	.byte	0x03, 0x5f
        /*004a*/ 	.short	0x0101


	//----- nvinfo : EIATTR_VRC_CTA_INIT_COUNT
	.align		4
        /*004c*/ 	.byte	0x02, 0x4a
	.zero		1
	.zero		1


	//----- nvinfo : EIATTR_SYSCALL_OFFSETS
	.align		4
        /*0050*/ 	.byte	0x04, 0x46
        /*0052*/ 	.short	(.L_26 - .L_25)


	//   ....[0]....
.L_25:
        /*0054*/ 	.word	0x00000270


	//   ....[1]....
        /*0058*/ 	.word	0x000003d0


	//   ....[2]....
        /*005c*/ 	.word	0x00000530


	//   ....[3]....
        /*0060*/ 	.word	0x00000690


	//   ....[4]....
        /*0064*/ 	.word	0x000007f0


	//   ....[5]....
        /*0068*/ 	.word	0x00000950


	//   ....[6]....
        /*006c*/ 	.word	0x00000ab0


	//   ....[7]....
        /*0070*/ 	.word	0x00000c10


	//----- nvinfo : EIATTR_EXIT_INSTR_OFFSETS
	.align		4
.L_26:
        /*0074*/ 	.byte	0x04, 0x1c
        /*0076*/ 	.short	(.L_28 - .L_27)


	//   ....[0]....
.L_27:
        /*0078*/ 	.word	0x00000c90


	//----- nvinfo : EIATTR_CRS_STACK_SIZE
	.align		4
.L_28:
        /*007c*/ 	.byte	0x04, 0x1e
        /*007e*/ 	.short	(.L_30 - .L_29)
.L_29:
        /*0080*/ 	.word	0x00000000


	//----- nvinfo : EIATTR_CBANK_PARAM_SIZE
	.align		4
.L_30:
        /*0084*/ 	.byte	0x03, 0x19
        /*0086*/ 	.short	0x0018


	//----- nvinfo : EIATTR_PARAM_CBANK
	.align		4
        /*0088*/ 	.byte	0x04, 0x0a
        /*008a*/ 	.short	(.L_32 - .L_31)
	.align		4
.L_31:
        /*008c*/ 	.word	index@(.nv.constant0.find_max_index)
        /*0090*/ 	.short	0x0380
        /*0092*/ 	.short	0x0018


	//----- nvinfo : EIATTR_SW_WAR
	.align		4
.L_32:
        /*0094*/ 	.byte	0x04, 0x36
        /*0096*/ 	.short	(.L_34 - .L_33)
.L_33:
        /*0098*/ 	.word	0x00000008
.L_34:


//--------------------- .nv.info.add              --------------------------
	.section	.nv.info.add,"",@"SHT_CUDA_INFO"
	.sectionflags	@""
	.align	4


	//----- nvinfo : EIATTR_CUDA_API_VERSION
	.align		4
        /*0000*/ 	.byte	0x04, 0x37
        /*0002*/ 	.short	(.L_36 - .L_35)
.L_35:
        /*0004*/ 	.word	0x00000082


	//----- nvinfo : EIATTR_KPARAM_INFO
	.align		4
.L_36:
        /*0008*/ 	.byte	0x04, 0x17
        /*000a*/ 	.short	(.L_38 - .L_37)
.L_37:
        /*000c*/ 	.word	0x00000000
        /*0010*/ 	.short	0x0002
        /*0012*/ 	.short	0x0010
        /*0014*/ 	.byte	0x00, 0xf5, 0x21, 0x00


	//----- nvinfo : EIATTR_KPARAM_INFO
	.align		4
.L_38:
        /*0018*/ 	.byte	0x04, 0x17
        /*001a*/ 	.short	(.L_40 - .L_39)
.L_39:
        /*001c*/ 	.word	0x00000000
        /*0020*/ 	.short	0x0001
        /*0022*/ 	.short	0x0008
        /*0024*/ 	.byte	0x00, 0xf5, 0x21, 0x00


	//----- nvinfo : EIATTR_KPARAM_INFO
	.align		4
.L_40:
        /*0028*/ 	.byte	0x04, 0x17
        /*002a*/ 	.short	(.L_42 - .L_41)
.L_41:
        /*002c*/ 	.word	0x00000000
        /*0030*/ 	.short	0x0000
        /*0032*/ 	.short	0x0000
        /*0034*/ 	.byte	0x00, 0xf5, 0x21, 0x00


	//----- nvinfo : EIATTR_SPARSE_MMA_MASK
	.align		4
.L_42:
        /*0038*/ 	.byte	0x03, 0x50
        /*003a*/ 	.short	0x0000


	//----- nvinfo : EIATTR_MAXREG_COUNT
	.align		4
        /*003c*/ 	.byte	0x03, 0x1b
        /*003e*/ 	.short	0x00ff


	//----- nvinfo : EIATTR_EXTERNS
	.align		4
        /*0040*/ 	.byte	0x04, 0x0f
        /*0042*/ 	.short	(.L_44 - .L_43)


	//   ....[0]....
	.align		4
.L_43:
        /*0044*/ 	.word	index@(vprintf)


	//----- nvinfo : EIATTR_MERCURY_ISA_VERSION
	.align		4
.L_44:
        /*0048*/ 	.byte	0x03, 0x5f
        /*004a*/ 	.short	0x0101


	//----- nvinfo : EIATTR_VRC_CTA_INIT_COUNT
	.align		4
        /*004c*/ 	.byte	0x02, 0x4a
	.zero		1
	.zero		1


	//----- nvinfo : EIATTR_SYSCALL_OFFSETS
	.align		4
        /*0050*/ 	.byte	0x04, 0x46
        /*0052*/ 	.short	(.L_46 - .L_45)


	//   ....[0]....
.L_45:
        /*0054*/ 	.word	0x000002e0


	//   ....[1]....
        /*0058*/ 	.word	0x00000390


	//   ....[2]....
        /*005c*/ 	.word	0x00000540


	//   ....[3]....
        /*0060*/ 	.word	0x000005f0


	//----- nvinfo : EIATTR_EXIT_INSTR_OFFSETS
	.align		4
.L_46:
        /*0064*/ 	.byte	0x04, 0x1c
        /*0066*/ 	.short	(.L_48 - .L_47)


	//   ....[0]....
.L_47:
        /*0068*/ 	.word	0x000003b0


	//----- nvinfo : EIATTR_CRS_STACK_SIZE
	.align		4
.L_48:
        /*006c*/ 	.byte	0x04, 0x1e
        /*006e*/ 	.short	(.L_50 - .L_49)
.L_49:
        /*0070*/ 	.word	0x00000000


	//----- nvinfo : EIATTR_CBANK_PARAM_SIZE
	.align		4
.L_50:
        /*0074*/ 	.byte	0x03, 0x19
        /*0076*/ 	.short	0x0018


	//----- nvinfo : EIATTR_PARAM_CBANK
	.align		4
        /*0078*/ 	.byte	0x04, 0x0a
        /*007a*/ 	.short	(.L_52 - .L_51)
	.align		4
.L_51:
        /*007c*/ 	.word	index@(.nv.constant0.add)
        /*0080*/ 	.short	0x0380
        /*0082*/ 	.short	0x0018


	//----- nvinfo : EIATTR_SW_WAR
	.align		4
.L_52:
        /*0084*/ 	.byte	0x04, 0x36
        /*0086*/ 	.short	(.L_54 - .L_53)
.L_53:
        /*0088*/ 	.word	0x00000008
.L_54:


//--------------------- .nv.callgraph             --------------------------
	.section	.nv.callgraph,"",@"SHT_CUDA_CALLGRAPH"
	.align	4
	.sectionentsize	8
	.align		4
        /*0000*/ 	.word	0x00000000
	.align		4
        /*0004*/ 	.word	0xffffffff
	.align		4
        /*0008*/ 	.word	index@(find_max_index)
	.align		4
        /*000c*/ 	.word	index@(vprintf)
	.align		4
        /*0010*/ 	.word	index@(add)
	.align		4
        /*0014*/ 	.word	index@(vprintf)
	.align		4
        /*0018*/ 	.word	0x00000000
	.align		4
        /*001c*/ 	.word	0xfffffffe
	.align		4
        /*0020*/ 	.word	0x00000000
	.align		4
        /*0024*/ 	.word	0xfffffffd
	.align		4
        /*0028*/ 	.word	0x00000000
	.align		4
        /*002c*/ 	.word	0xfffffffc


//--------------------- .nv.constant4             --------------------------
	.section	.nv.constant4,"a",@progbits
	.align	8
	.align		8
.nv.constant4:
        /*0000*/ 	.dword	vprintf
	.align		8
        /*0008*/ 	.dword	$str
	.align		8
        /*0010*/ 	.dword	$str$1
	.align		8
        /*0018*/ 	.dword	$str$2


//--------------------- .text.find_max_index      --------------------------
	.section	.text.find_max_index,"ax",@progbits
	.align	128
        .global         find_max_index
        .type           find_max_index,@function
        .size           find_max_index,(.L_x_33 - find_max_index)
        .other          find_max_index,@"STO_CUDA_ENTRY STV_DEFAULT"
find_max_index:
.text.find_max_index:
[----:B------:R-:W0:Y:S08]  /*0000*/  LDC R1, c[0x0][0x37c] ;  /* 0x0000df00ff017b82 */ /* 0x000e300000000800 */
[----:B------:R-:W1:Y:S01]  /*0010*/  LDC.64 R2, c[0x0][0x380] ;  /* 0x0000e000ff027b82 */ /* 0x000e620000000a00 */
[----:B------:R-:W1:Y:S01]  /*0020*/  LDCU.64 UR36, c[0x0][0x358] ;  /* 0x00006b00ff2477ac */ /* 0x000e620008000a00 */
[----:B0-----:R-:W-:-:S02]  /*0030*/  VIADD R1, R1, 0xfffffff8 ;  /* 0xfffffff801017836 */ /* 0x001fc40000000000 */
[----:B------:R-:W-:Y:S01]  /*0040*/  IMAD.MOV.U32 R26, RZ, RZ, RZ ;  /* 0x000000ffff1a7224 */ /* 0x000fe200078e00ff */
[----:B------:R-:W0:Y:S01]  /*0050*/  LDCU UR4, c[0x0][0x2f8] ;  /* 0x00005f00ff0477ac */ /* 0x000e220008000800 */
[----:B------:R-:W2:Y:S01]  /*0060*/  LDCU UR5, c[0x0][0x2fc] ;  /* 0x00005f80ff0577ac */ /* 0x000ea20008000800 */
[----:B0-----:R-:W-:Y:S01]  /*0070*/  IADD3 R23, P0, PT, R1, UR4, RZ ;  /* 0x0000000401177c10 */ /* 0x001fe2000ff1e0ff */
[----:B-1----:R0:W-:Y:S04]  /*0080*/  STG.E desc[UR36][R2.64], RZ ;  /* 0x000000ff02007986 */ /* 0x0021e8000c101924 */
[----:B--2---:R-:W-:-:S08]  /*0090*/  IMAD.X R22, RZ, RZ, UR5, P0 ;  /* 0x00000005ff167e24 */ /* 0x004fd000080e06ff */
.L_x_25:
[----:B------:R-:W-:Y:S01]  /*00a0*/  HFMA2 R24, -RZ, RZ, 0, 0 ;  /* 0x00000000ff187431 */ /* 0x000fe200000001ff */
[----:B------:R-:W-:Y:S01]  /*00b0*/  BSSY.RECONVERGENT B7, `(.L_x_0) ;  /* 0x00000ba000077945 */ /* 0x000fe20003800200 */
[----:B01-34-:R-:W-:-:S07]  /*00c0*/  IMAD.SHL.U32 R25, R26, 0x400, RZ ;  /* 0x000004001a197824 */ /* 0x01bfce00078e00ff */
.L_x_24:
[----:B-1----:R-:W1:Y:S01]  /*00d0*/  LDC.64 R18, c[0x0][0x390] ;  /* 0x0000e400ff127b82 */ /* 0x002e620000000a00 */
[----:B0-----:R-:W-:-:S07]  /*00e0*/  IMAD.IADD R2, R25, 0x1, R24 ;  /* 0x0000000119027824 */ /* 0x001fce00078e0218 */
[----:B---34-:R-:W0:Y:S01]  /*00f0*/  LDC.64 R16, c[0x0][0x380] ;  /* 0x0000e000ff107b82 */ /* 0x018e220000000a00 */
[----:B-1----:R-:W-:-:S05]  /*0100*/  IMAD.WIDE.U32 R18, R2, 0x4, R18 ;  /* 0x0000000402127825 */ /* 0x002fca00078e0012 */
[----:B------:R-:W2:Y:S04]  /*0110*/  LDG.E R3, desc[UR36][R18.64] ;  /* 0x0000002412037981 */ /* 0x000ea8000c1e1900 */
[----:B0-----:R-:W2:Y:S01]  /*0120*/  LDG.E R0, desc[UR36][R16.64] ;  /* 0x0000002410007981 */ /* 0x001ea2000c1e1900 */
[----:B------:R-:W-:Y:S01]  /*0130*/  VIADD R24, R24, 0x8 ;  /* 0x0000000818187836 */ /* 0x000fe20000000000 */
[----:B------:R-:W-:Y:S04]  /*0140*/  BSSY.RECONVERGENT B6, `(.L_x_1) ;  /* 0x0000015000067945 */ /* 0x000fe80003800200 */
[----:B------:R-:W-:-:S04]  /*0150*/  ISETP.NE.AND P1, PT, R24, 0x400, PT ;  /* 0x000004001800780c */ /* 0x000fc80003f25270 */
[----:B------:R-:W-:Y:S02]  /*0160*/  P2R R27, PR, RZ, 0x2 ;  /* 0x00000002ff1b7803 */ /* 0x000fe40000000000 */
[----:B--2---:R-:W-:-:S13]  /*0170*/  FSETP.GT.AND P0, PT, R3, R0, PT ;  /* 0x000000000300720b */ /* 0x004fda0003f04000 */
[----:B------:R-:W-:Y:S05]  /*0180*/  @!P0 BRA `(.L_x_2) ;  /* 0x0000000000408947 */ /* 0x000fea0003800000 */
[----:B------:R-:W0:Y:S01]  /*0190*/  LDC.64 R10, c[0x0][0x388] ;  /* 0x0000e200ff0a7b82 */ /* 0x000e220000000a00 */
[----:B------:R1:W-:Y:S01]  /*01a0*/  STG.E desc[UR36][R16.64], R3 ;  /* 0x0000000310007986 */ /* 0x0003e2000c101924 */
[----:B------:R-:W-:Y:S01]  /*01b0*/  MOV R8, 0x0 ;  /* 0x0000000000087802 */ /* 0x000fe20000000f00 */
[----:B------:R-:W2:Y:S02]  /*01c0*/  LDCU.64 UR4, c[0x4][0x18] ;  /* 0x01000300ff0477ac */ /* 0x000ea40008000a00 */
[----:B0-----:R1:W-:Y:S04]  /*01d0*/  STG.E desc[UR36][R10.64], R2 ;  /* 0x000000020a007986 */ /* 0x0013e8000c101924 */
[----:B------:R-:W3:Y:S01]  /*01e0*/  LDG.E R0, desc[UR36][R16.64] ;  /* 0x0000002410007981 */ /* 0x000ee2000c1e1900 */
[----:B------:R-:W0:Y:S01]  /*01f0*/  LDC.64 R8, c[0x4][R8] ;  /* 0x0100000008087b82 */ /* 0x000e220000000a00 */
[----:B--2---:R-:W-:Y:S01]  /*0200*/  IMAD.U32 R4, RZ, RZ, UR4 ;  /* 0x00000004ff047e24 */ /* 0x004fe2000f8e00ff */
[----:B------:R-:W-:Y:S01]  /*0210*/  MOV R5, UR5 ;  /* 0x0000000500057c02 */ /* 0x000fe20008000f00 */
[----:B------:R-:W-:-:S02]  /*0220*/  IMAD.MOV.U32 R6, RZ, RZ, R23 ;  /* 0x000000ffff067224 */ /* 0x000fc400078e0017 */
[----:B------:R-:W-:Y:S01]  /*0230*/  IMAD.MOV.U32 R7, RZ, RZ, R22 ;  /* 0x000000ffff077224 */ /* 0x000fe200078e0016 */
[----:B---3--:R-:W2:Y:S02]  /*0240*/  F2F.F64.F32 R12, R0 ;  /* 0x00000000000c7310 */ /* 0x008ea40000201800 */
[----:B0-2---:R1:W-:Y:S04]  /*0250*/  STL.64 [R1], R12 ;  /* 0x0000000c01007387 */ /* 0x0053e80000100a00 */
[----:B------:R-:W-:-:S07]  /*0260*/  LEPC R20, `(.L_x_3) ;  /* 0x000000001014794e */ /* 0x000fce0000000000 */
[----:B-1----:R-:W-:Y:S05]  /*0270*/  CALL.ABS.NOINC R8 ;  /* 0x0000000008007343 */ /* 0x002fea0003c00000 */
.L_x_3:
[----:B------:R0:W5:Y:S02]  /*0280*/  LDG.E R0, desc[UR36][R16.64] ;  /* 0x0000002410007981 */ /* 0x000164000c1e1900 */
.L_x_2:
[----:B------:R-:W-:Y:S05]  /*0290*/  BSYNC.RECONVERGENT B6 ;  /* 0x0000000000067941 */ /* 0x000fea0003800200 */
.L_x_1:
[----:B------:R-:W2:Y:S01]  /*02a0*/  LDG.E R7, desc[UR36][R18.64+0x4] ;  /* 0x0000042412077981 */ /* 0x000ea2000c1e1900 */
[----:B------:R-:W-:Y:S01]  /*02b0*/  BSSY.RECONVERGENT B6, `(.L_x_4) ;  /* 0x0000014000067945 */ /* 0x000fe20003800200 */
[----:B--2--5:R-:W-:-:S13]  /*02c0*/  FSETP.GT.AND P0, PT, R7, R0, PT ;  /* 0x000000000700720b */ /* 0x024fda0003f04000 */
[----:B------:R-:W-:Y:S05]  /*02d0*/  @!P0 BRA `(.L_x_5) ;  /* 0x0000000000448947 */ /* 0x000fea0003800000 */
[----:B------:R-:W1:Y:S01]  /*02e0*/  LDC.64 R12, c[0x0][0x388] ;  /* 0x0000e200ff0c7b82 */ /* 0x000e620000000a00 */
[----:B------:R-:W-:Y:S01]  /*02f0*/  VIADD R0, R2, 0x1 ;  /* 0x0000000102007836 */ /* 0x000fe20000000000 */
[----:B------:R2:W-:Y:S01]  /*0300*/  STG.E desc[UR36][R16.64], R7 ;  /* 0x0000000710007986 */ /* 0x0005e2000c101924 */
[----:B------:R-:W-:Y:S01]  /*0310*/  MOV R8, 0x0 ;  /* 0x0000000000087802 */ /* 0x000fe20000000f00 */
[----:B------:R-:W3:Y:S02]  /*0320*/  LDCU.64 UR4, c[0x4][0x18] ;  /* 0x01000300ff0477ac */ /* 0x000ee40008000a00 */
[----:B-1----:R1:W-:Y:S04]  /*0330*/  STG.E desc[UR36][R12.64], R0 ;  /* 0x000000000c007986 */ /* 0x0023e8000c101924 */
[----:B------:R-:W4:Y:S01]  /*0340*/  LDG.E R3, desc[UR36][R16.64] ;  /* 0x0000002410037981 */ /* 0x000f22000c1e1900 */
[----:B------:R-:W0:Y:S01]  /*0350*/  LDC.64 R8, c[0x4][R8] ;  /* 0x0100000008087b82 */ /* 0x000e220000000a00 */
[----:B---3--:R-:W-:Y:S01]  /*0360*/  MOV R4, UR4 ;  /* 0x0000000400047c02 */ /* 0x008fe20008000f00 */
[----:B------:R-:W-:-:S02]  /*0370*/  IMAD.U32 R5, RZ, RZ, UR5 ;  /* 0x00000005ff057e24 */ /* 0x000fc4000f8e00ff */
[----:B------:R-:W-:Y:S02]  /*0380*/  IMAD.MOV.U32 R6, RZ, RZ, R23 ;  /* 0x000000ffff067224 */ /* 0x000fe400078e0017 */
[----:B--2---:R-:W-:Y:S01]  /*0390*/  IMAD.MOV.U32 R7, RZ, RZ, R22 ;  /* 0x000000ffff077224 */ /* 0x004fe200078e0016 */
[----:B----4-:R-:W2:Y:S02]  /*03a0*/  F2F.F64.F32 R10, R3 ;  /* 0x00000003000a7310 */ /* 0x010ea40000201800 */
[----:B0-2---:R1:W-:Y:S04]  /*03b0*/  STL.64 [R1], R10 ;  /* 0x0000000a01007387 */ /* 0x0053e80000100a00 */
[----:B------:R-:W-:-:S07]  /*03c0*/  LEPC R20, `(.L_x_6) ;  /* 0x000000001014794e */ /* 0x000fce0000000000 */
[----:B-1----:R-:W-:Y:S05]  /*03d0*/  CALL.ABS.NOINC R8 ;  /* 0x0000000008007343 */ /* 0x002fea0003c00000 */
.L_x_6:
[----:B------:R1:W5:Y:S02]  /*03e0*/  LDG.E R0, desc[UR36][R16.64] ;  /* 0x0000002410007981 */ /* 0x000364000c1e1900 */
.L_x_5:
[----:B------:R-:W-:Y:S05]  /*03f0*/  BSYNC.RECONVERGENT B6 ;  /* 0x0000000000067941 */ /* 0x000fea0003800200 */
.L_x_4:
[----:B------:R-:W2:Y:S01]  /*0400*/  LDG.E R7, desc[UR36][R18.64+0x8] ;  /* 0x0000082412077981 */ /* 0x000ea2000c1e1900 */
[----:B------:R-:W-:Y:S01]  /*0410*/  BSSY.RECONVERGENT B6, `(.L_x_7) ;  /* 0x0000014000067945 */ /* 0x000fe20003800200 */
[----:B--2--5:R-:W-:-:S13]  /*0420*/  FSETP.GT.AND P0, PT, R7, R0, PT ;  /* 0x000000000700720b */ /* 0x024fda0003f04000 */
[----:B------:R-:W-:Y:S05]  /*0430*/  @!P0 BRA `(.L_x_8) ;  /* 0x0000000000448947 */ /* 0x000fea0003800000 */
[----:B------:R-:W2:Y:S01]  /*0440*/  LDC.64 R12, c[0x0][0x388] ;  /* 0x0000e200ff0c7b82 */ /* 0x000ea20000000a00 */
[----:B------:R-:W-:Y:S01]  /*0450*/  IADD3 R0, PT, PT, R2, 0x2, RZ ;  /* 0x0000000202007810 */ /* 0x000fe20007ffe0ff */
[----:B------:R3:W-:Y:S01]  /*0460*/  STG.E desc[UR36][R16.64], R7 ;  /* 0x0000000710007986 */ /* 0x0007e2000c101924 */
[----:B------:R-:W-:Y:S01]  /*0470*/  MOV R8, 0x0 ;  /* 0x0000000000087802 */ /* 0x000fe20000000f00 */
[----:B------:R-:W4:Y:S02]  /*0480*/  LDCU.64 UR4, c[0x4][0x18] ;  /* 0x01000300ff0477ac */ /* 0x000f240008000a00 */
[----:B--2---:R2:W-:Y:S04]  /*0490*/  STG.E desc[UR36][R12.64], R0 ;  /* 0x000000000c007986 */ /* 0x0045e8000c101924 */
[----:B------:R-:W5:Y:S01]  /*04a0*/  LDG.E R3, desc[UR36][R16.64] ;  /* 0x0000002410037981 */ /* 0x000f62000c1e1900 */
[----:B------:R-:W0:Y:S01]  /*04b0*/  LDC.64 R8, c[0x4][R8] ;  /* 0x0100000008087b82 */ /* 0x000e220000000a00 */
[----:B----4-:R-:W-:Y:S01]  /*04c0*/  IMAD.U32 R4, RZ, RZ, UR4 ;  /* 0x00000004ff047e24 */ /* 0x010fe2000f8e00ff */
[----:B---3--:R-:W-:Y:S01]  /*04d0*/  MOV R7, R22 ;  /* 0x0000001600077202 */ /* 0x008fe20000000f00 */
[----:B------:R-:W-:-:S02]  /*04e0*/  IMAD.U32 R5, RZ, RZ, UR5 ;  /* 0x00000005ff057e24 */ /* 0x000fc4000f8e00ff */
[----:B------:R-:W-:Y:S01]  /*04f0*/  IMAD.MOV.U32 R6, RZ, RZ, R23 ;  /* 0x000000ffff067224 */ /* 0x000fe200078e0017 */
[----:B-----5:R-:W3:Y:S02]  /*0500*/  F2F.F64.F32 R10, R3 ;  /* 0x00000003000a7310 */ /* 0x020ee40000201800 */
[----:B0--3--:R2:W-:Y:S04]  /*0510*/  STL.64 [R1], R10 ;  /* 0x0000000a01007387 */ /* 0x0095e80000100a00 */
[----:B------:R-:W-:-:S07]  /*0520*/  LEPC R20, `(.L_x_9) ;  /* 0x000000001014794e */ /* 0x000fce0000000000 */
[----:B-12---:R-:W-:Y:S05]  /*0530*/  CALL.ABS.NOINC R8 ;  /* 0x0000000008007343 */ /* 0x006fea0003c00000 */
.L_x_9:
[----:B------:R2:W5:Y:S02]  /*0540*/  LDG.E R0, desc[UR36][R16.64] ;  /* 0x0000002410007981 */ /* 0x000564000c1e1900 */
.L_x_8:
[----:B------:R-:W-:Y:S05]  /*0550*/  BSYNC.RECONVERGENT B6 ;  /* 0x0000000000067941 */ /* 0x000fea0003800200 */
.L_x_7:
[----:B------:R-:W3:Y:S01]  /*0560*/  LDG.E R7, desc[UR36][R18.64+0xc] ;  /* 0x00000c2412077981 */ /* 0x000ee2000c1e1900 */
[----:B------:R-:W-:Y:S01]  /*0570*/  BSSY.RECONVERGENT B6, `(.L_x_10) ;  /* 0x0000014000067945 */ /* 0x000fe20003800200 */
[----:B---3-5:R-:W-:-:S13]  /*0580*/  FSETP.GT.AND P0, PT, R7, R0, PT ;  /* 0x000000000700720b */ /* 0x028fda0003f04000 */
[----:B------:R-:W-:Y:S05]  /*0590*/  @!P0 BRA `(.L_x_11) ;  /* 0x0000000000448947 */ /* 0x000fea0003800000 */
[----:B------:R-:W3:Y:S01]  /*05a0*/  LDC.64 R12, c[0x0][0x388] ;  /* 0x0000e200ff0c7b82 */ /* 0x000ee20000000a00 */
[----:B------:R-:W-:Y:S01]  /*05b0*/  VIADD R0, R2, 0x3 ;  /* 0x0000000302007836 */ /* 0x000fe20000000000 */
[----:B------:R4:W-:Y:S01]  /*05c0*/  STG.E desc[UR36][R16.64], R7 ;  /* 0x0000000710007986 */ /* 0x0009e2000c101924 */
[----:B------:R-:W-:Y:S01]  /*05d0*/  MOV R8, 0x0 ;  /* 0x0000000000087802 */ /* 0x000fe20000000f00 */
[----:B------:R-:W5:Y:S02]  /*05e0*/  LDCU.64 UR4, c[0x4][0x18] ;  /* 0x01000300ff0477ac */ /* 0x000f640008000a00 */
[----:B---3--:R3:W-:Y:S04]  /*05f0*/  STG.E desc[UR36][R12.64], R0 ;  /* 0x000000000c007986 */ /* 0x0087e8000c101924 */
[----:B------:R-:W2:Y:S01]  /*0600*/  LDG.E R3, desc[UR36][R16.64] ;  /* 0x0000002410037981 */ /* 0x000ea2000c1e1900 */
[----:B------:R-:W0:Y:S01]  /*0610*/  LDC.64 R8, c[0x4][R8] ;  /* 0x0100000008087b82 */ /* 0x000e220000000a00 */
[----:B-----5:R-:W-:Y:S01]  /*0620*/  IMAD.U32 R4, RZ, RZ, UR4 ;  /* 0x00000004ff047e24 */ /* 0x020fe2000f8e00ff */
[----:B------:R-:W-:Y:S01]  /*0630*/  MOV R6, R23 ;  /* 0x0000001700067202 */ /* 0x000fe20000000f00 */
[----:B------:R-:W-:-:S02]  /*0640*/  IMAD.U32 R5, RZ, RZ, UR5 ;  /* 0x00000005ff057e24 */ /* 0x000fc4000f8e00ff */
[----:B----4-:R-:W-:Y:S01]  /*0650*/  IMAD.MOV.U32 R7, RZ, RZ, R22 ;  /* 0x000000ffff077224 */ /* 0x010fe200078e0016 */
[----:B--2---:R-:W2:Y:S02]  /*0660*/  F2F.F64.F32 R10, R3 ;  /* 0x00000003000a7310 */ /* 0x004ea40000201800 */
[----:B0-2---:R3:W-:Y:S04]  /*0670*/  STL.64 [R1], R10 ;  /* 0x0000000a01007387 */ /* 0x0057e80000100a00 */
[----:B------:R-:W-:-:S07]  /*0680*/  LEPC R20, `(.L_x_12) ;  /* 0x000000001014794e */ /* 0x000fce0000000000 */
[----:B-1-3--:R-:W-:Y:S05]  /*0690*/  CALL.ABS.NOINC R8 ;  /* 0x0000000008007343 */ /* 0x00afea0003c00000 */
.L_x_12:
[----:B------:R3:W5:Y:S02]  /*06a0*/  LDG.E R0, desc[UR36][R16.64] ;  /* 0x0000002410007981 */ /* 0x000764000c1e1900 */
.L_x_11:
[----:B------:R-:W-:Y:S05]  /*06b0*/  BSYNC.RECONVERGENT B6 ;  /* 0x0000000000067941 */ /* 0x000fea0003800200 */
.L_x_10:
[----:B------:R-:W4:Y:S01]  /*06c0*/  LDG.E R7, desc[UR36][R18.64+0x10] ;  /* 0x0000102412077981 */ /* 0x000f22000c1e1900 */
[----:B------:R-:W-:Y:S01]  /*06d0*/  BSSY.RECONVERGENT B6, `(.L_x_13) ;  /* 0x0000014000067945 */ /* 0x000fe20003800200 */
[----:B----45:R-:W-:-:S13]  /*06e0*/  FSETP.GT.AND P0, PT, R7, R0, PT ;  /* 0x000000000700720b */ /* 0x030fda0003f04000 */
[----:B------:R-:W-:Y:S05]  /*06f0*/  @!P0 BRA `(.L_x_14) ;  /* 0x0000000000448947 */ /* 0x000fea0003800000 */
[----:B------:R-:W4:Y:S01]  /*0700*/  LDC.64 R12, c[0x0][0x388] ;  /* 0x0000e200ff0c7b82 */ /* 0x000f220000000a00 */
[----:B------:R-:W-:Y:S01]  /*0710*/  VIADD R0, R2, 0x4 ;  /* 0x0000000402007836 */ /* 0x000fe20000000000 */
[----:B------:R5:W-:Y:S01]  /*0720*/  STG.E desc[UR36][R16.64], R7 ;  /* 0x0000000710007986 */ /* 0x000be2000c101924 */
[----:B------:R-:W-:Y:S01]  /*0730*/  MOV R8, 0x0 ;  /* 0x0000000000087802 */ /* 0x000fe20000000f00 */
[----:B------:R-:W0:Y:S02]  /*0740*/  LDCU.64 UR4, c[0x4][0x18] ;  /* 0x01000300ff0477ac */ /* 0x000e240008000a00 */
[----:B----4-:R4:W-:Y:S04]  /*0750*/  STG.E desc[UR36][R12.64], R0 ;  /* 0x000000000c007986 */ /* 0x0109e8000c101924 */
[----:B------:R-:W2:Y:S01]  /*0760*/  LDG.E R3, desc[UR36][R16.64] ;  /* 0x0000002410037981 */ /* 0x000ea2000c1e1900 */
[----:B------:R-:W1:Y:S01]  /*0770*/  LDC.64 R8, c[0x4][R8] ;  /* 0x0100000008087b82 */ /* 0x000e620000000a00 */
[----:B0-----:R-:W-:Y:S01]  /*0780*/  IMAD.U32 R4, RZ, RZ, UR4 ;  /* 0x00000004ff047e24 */ /* 0x001fe2000f8e00ff */
[----:B------:R-:W-:Y:S01]  /*0790*/  MOV R5, UR5 ;  /* 0x0000000500057c02 */ /* 0x000fe20008000f00 */
[----:B------:R-:W-:-:S02]  /*07a0*/  IMAD.MOV.U32 R6, RZ, RZ, R23 ;  /* 0x000000ffff067224 */ /* 0x000fc400078e0017 */
[----:B-----5:R-:W-:Y:S01]  /*07b0*/  IMAD.MOV.U32 R7, RZ, RZ, R22 ;  /* 0x000000ffff077224 */ /* 0x020fe200078e0016 */
[----:B--2---:R-:W0:Y:S02]  /*07c0*/  F2F.F64.F32 R10, R3 ;  /* 0x00000003000a7310 */ /* 0x004e240000201800 */
[----:B01----:R4:W-:Y:S04]  /*07d0*/  STL.64 [R1], R10 ;  /* 0x0000000a01007387 */ /* 0x0039e80000100a00 */
[----:B------:R-:W-:-:S07]  /*07e0*/  LEPC R20, `(.L_x_15) ;  /* 0x000000001014794e */ /* 0x000fce0000000000 */
[----:B---34-:R-:W-:Y:S05]  /*07f0*/  CALL.ABS.NOINC R8 ;  /* 0x0000000008007343 */ /* 0x018fea0003c00000 */
.L_x_15:
[----:B------:R4:W5:Y:S02]  /*0800*/  LDG.E R0, desc[UR36][R16.64] ;  /* 0x0000002410007981 */ /* 0x000964000c1e1900 */
.L_x_14:
[----:B------:R-:W-:Y:S05]  /*0810*/  BSYNC.RECONVERGENT B6 ;  /* 0x0000000000067941 */ /* 0x000fea0003800200 */
.L_x_13:
[----:B------:R-:W2:Y:S01]  /*0820*/  LDG.E R7, desc[UR36][R18.64+0x14] ;  /* 0x0000142412077981 */ /* 0x000ea2000c1e1900 */
[----:B------:R-:W-:Y:S01]  /*0830*/  BSSY.RECONVERGENT B6, `(.L_x_16) ;  /* 0x0000014000067945 */ /* 0x000fe20003800200 */
[----:B--2--5:R-:W-:-:S13]  /*0840*/  FSETP.GT.AND P0, PT, R7, R0, PT ;  /* 0x000000000700720b */ /* 0x024fda0003f04000 */
[----:B------:R-:W-:Y:S05]  /*0850*/  @!P0 BRA `(.L_x_17) ;  /* 0x0000000000448947 */ /* 0x000fea0003800000 */
[----:B------:R-:W2:Y:S01]  /*0860*/  LDC.64 R12, c[0x0][0x388] ;  /* 0x0000e200ff0c7b82 */ /* 0x000ea20000000a00 */
[----:B------:R-:W-:Y:S01]  /*0870*/  VIADD R0, R2, 0x5 ;  /* 0x0000000502007836 */ /* 0x000fe20000000000 */
[----:B------:R5:W-:Y:S01]  /*0880*/  STG.E desc[UR36][R16.64], R7 ;  /* 0x0000000710007986 */ /* 0x000be2000c101924 */
[----:B------:R-:W-:Y:S01]  /*0890*/  MOV R8, 0x0 ;  /* 0x0000000000087802 */ /* 0x000fe20000000f00 */
[----:B------:R-:W0:Y:S02]  /*08a0*/  LDCU.64 UR4, c[0x4][0x18] ;  /* 0x01000300ff0477ac */ /* 0x000e240008000a00 */
[----:B--2---:R2:W-:Y:S04]  /*08b0*/  STG.E desc[UR36][R12.64], R0 ;  /* 0x000000000c007986 */ /* 0x0045e8000c101924 */
[----:B------:R-:W3:Y:S01]  /*08c0*/  LDG.E R3, desc[UR36][R16.64] ;  /* 0x0000002410037981 */ /* 0x000ee2000c1e1900 */
[----:B------:R-:W1:Y:S01]  /*08d0*/  LDC.64 R8, c[0x4][R8] ;  /* 0x0100000008087b82 */ /* 0x000e620000000a00 */
[----:B0-----:R-:W-:Y:S01]  /*08e0*/  MOV R4, UR4 ;  /* 0x0000000400047c02 */ /* 0x001fe20008000f00 */
[----:B------:R-:W-:-:S02]  /*08f0*/  IMAD.U32 R5, RZ, RZ, UR5 ;  /* 0x00000005ff057e24 */ /* 0x000fc4000f8e00ff */
[----:B------:R-:W-:Y:S02]  /*0900*/  IMAD.MOV.U32 R6, RZ, RZ, R23 ;  /* 0x000000ffff067224 */ /* 0x000fe400078e0017 */
[----:B-----5:R-:W-:Y:S01]  /*0910*/  IMAD.MOV.U32 R7, RZ, RZ, R22 ;  /* 0x000000ffff077224 */ /* 0x020fe200078e0016 */
[----:B---3--:R-:W0:Y:S02]  /*0920*/  F2F.F64.F32 R10, R3 ;  /* 0x00000003000a7310 */ /* 0x008e240000201800 */
[----:B01----:R2:W-:Y:S04]  /*0930*/  STL.64 [R1], R10 ;  /* 0x0000000a01007387 */ /* 0x0035e80000100a00 */
[----:B------:R-:W-:-:S07]  /*0940*/  LEPC R20, `(.L_x_18) ;  /* 0x000000001014794e */ /* 0x000fce0000000000 */
[----:B--2-4-:R-:W-:Y:S05]  /*0950*/  CALL.ABS.NOINC R8 ;  /* 0x0000000008007343 */ /* 0x014fea0003c00000 */
.L_x_18:
[----:B------:R2:W5:Y:S02]  /*0960*/  LDG.E R0, desc[UR36][R16.64] ;  /* 0x0000002410007981 */ /* 0x000564000c1e1900 */
.L_x_17:
[----:B------:R-:W-:Y:S05]  /*0970*/  BSYNC.RECONVERGENT B6 ;  /* 0x0000000000067941 */ /* 0x000fea0003800200 */
.L_x_16:
[----:B------:R-:W3:Y:S01]  /*0980*/  LDG.E R7, desc[UR36][R18.64+0x18] ;  /* 0x0000182412077981 */ /* 0x000ee2000c1e1900 */
[----:B------:R-:W-:Y:S01]  /*0990*/  BSSY.RECONVERGENT B6, `(.L_x_19) ;  /* 0x0000014000067945 */ /* 0x000fe20003800200 */
[----:B---3-5:R-:W-:-:S13]  /*09a0*/  FSETP.GT.AND P0, PT, R7, R0, PT ;  /* 0x000000000700720b */ /* 0x028fda0003f04000 */
[----:B------:R-:W-:Y:S05]  /*09b0*/  @!P0 BRA `(.L_x_20) ;  /* 0x0000000000448947 */ /* 0x000fea0003800000 */
[----:B------:R-:W3:Y:S01]  /*09c0*/  LDC.64 R12, c[0x0][0x388] ;  /* 0x0000e200ff0c7b82 */ /* 0x000ee20000000a00 */
[----:B------:R-:W-:Y:S01]  /*09d0*/  IADD3 R0, PT, PT, R2, 0x6, RZ ;  /* 0x0000000602007810 */ /* 0x000fe20007ffe0ff */
[----:B------:R5:W-:Y:S01]  /*09e0*/  STG.E desc[UR36][R16.64], R7 ;  /* 0x0000000710007986 */ /* 0x000be2000c101924 */
[----:B------:R-:W-:Y:S01]  /*09f0*/  MOV R8, 0x0 ;  /* 0x0000000000087802 */ /* 0x000fe20000000f00 */
[----:B------:R-:W0:Y:S02]  /*0a00*/  LDCU.64 UR4, c[0x4][0x18] ;  /* 0x01000300ff0477ac */ /* 0x000e240008000a00 */
[----:B---3--:R3:W-:Y:S04]  /*0a10*/  STG.E desc[UR36][R12.64], R0 ;  /* 0x000000000c007986 */ /* 0x0087e8000c101924 */
[----:B------:R-:W2:Y:S01]  /*0a20*/  LDG.E R3, desc[UR36][R16.64] ;  /* 0x0000002410037981 */ /* 0x000ea2000c1e1900 */
[----:B------:R-:W1:Y:S01]  /*0a30*/  LDC.64 R8, c[0x4][R8] ;  /* 0x0100000008087b82 */ /* 0x000e620000000a00 */
[----:B0-----:R-:W-:Y:S01]  /*0a40*/  IMAD.U32 R4, RZ, RZ, UR4 ;  /* 0x00000004ff047e24 */ /* 0x001fe2000f8e00ff */
[----:B-----5:R-:W-:Y:S01]  /*0a50*/  MOV R7, R22 ;  /* 0x0000001600077202 */ /* 0x020fe20000000f00 */
[----:B------:R-:W-:-:S02]  /*0a60*/  IMAD.U32 R5, RZ, RZ, UR5 ;  /* 0x00000005ff057e24 */ /* 0x000fc4000f8e00ff */
[----:B------:R-:W-:Y:S01]  /*0a70*/  IMAD.MOV.U32 R6, RZ, RZ, R23 ;  /* 0x000000ffff067224 */ /* 0x000fe200078e0017 */
[----:B--2---:R-:W0:Y:S02]  /*0a80*/  F2F.F64.F32 R10, R3 ;  /* 0x00000003000a7310 */ /* 0x004e240000201800 */
[----:B01----:R3:W-:Y:S04]  /*0a90*/  STL.64 [R1], R10 ;  /* 0x0000000a01007387 */ /* 0x0037e80000100a00 */
[----:B------:R-:W-:-:S07]  /*0aa0*/  LEPC R20, `(.L_x_21) ;  /* 0x000000001014794e */ /* 0x000fce0000000000 */
[----:B---34-:R-:W-:Y:S05]  /*0ab0*/  CALL.ABS.NOINC R8 ;  /* 0x0000000008007343 */ /* 0x018fea0003c00000 */
.L_x_21:
[----:B------:R3:W5:Y:S02]  /*0ac0*/  LDG.E R0, desc[UR36][R16.64] ;  /* 0x0000002410007981 */ /* 0x000764000c1e1900 */
.L_x_20:
[----:B------:R-:W-:Y:S05]  /*0ad0*/  BSYNC.RECONVERGENT B6 ;  /* 0x0000000000067941 */ /* 0x000fea0003800200 */
.L_x_19:
[----:B------:R-:W2:Y:S01]  /*0ae0*/  LDG.E R19, desc[UR36][R18.64+0x1c] ;  /* 0x00001c2412137981 */ /* 0x000ea2000c1e1900 */
[----:B------:R-:W-:Y:S01]  /*0af0*/  BSSY.RECONVERGENT B6, `(.L_x_22) ;  /* 0x0000013000067945 */ /* 0x000fe20003800200 */
[----:B--2--5:R-:W-:-:S13]  /*0b00*/  FSETP.GT.AND P0, PT, R19, R0, PT ;  /* 0x000000001300720b */ /* 0x024fda0003f04000 */
[----:B------:R-:W-:Y:S05]  /*0b10*/  @!P0 BRA `(.L_x_23) ;  /* 0x0000000000408947 */ /* 0x000fea0003800000 */
[----:B------:R-:W2:Y:S01]  /*0b20*/  LDC.64 R10, c[0x0][0x388] ;  /* 0x0000e200ff0a7b82 */ /* 0x000ea20000000a00 */
[----:B------:R-:W-:Y:S01]  /*0b30*/  VIADD R0, R2, 0x7 ;  /* 0x0000000702007836 */ /* 0x000fe20000000000 */
[----:B------:R0:W-:Y:S01]  /*0b40*/  STG.E desc[UR36][R16.64], R19 ;  /* 0x0000001310007986 */ /* 0x0001e2000c101924 */
[----:B------:R-:W5:Y:S03]  /*0b50*/  LDCU.64 UR4, c[0x4][0x18] ;  /* 0x01000300ff0477ac */ /* 0x000f660008000a00 */
[----:B--2---:R0:W-:Y:S04]  /*0b60*/  STG.E desc[UR36][R10.64], R0 ;  /* 0x000000000a007986 */ /* 0x0041e8000c101924 */
[----:B------:R-:W2:Y:S01]  /*0b70*/  LDG.E R8, desc[UR36][R16.64] ;  /* 0x0000002410087981 */ /* 0x000ea2000c1e1900 */
[----:B------:R-:W-:Y:S01]  /*0b80*/  MOV R2, 0x0 ;  /* 0x0000000000027802 */ /* 0x000fe20000000f00 */
[----:B-----5:R-:W-:Y:S01]  /*0b90*/  IMAD.U32 R4, RZ, RZ, UR4 ;  /* 0x00000004ff047e24 */ /* 0x020fe2000f8e00ff */
[----:B------:R-:W-:Y:S01]  /*0ba0*/  MOV R6, R23 ;  /* 0x0000001700067202 */ /* 0x000fe20000000f00 */
[----:B------:R-:W-:-:S02]  /*0bb0*/  IMAD.U32 R5, RZ, RZ, UR5 ;  /* 0x00000005ff057e24 */ /* 0x000fc4000f8e00ff */
[----:B------:R-:W-:Y:S01]  /*0bc0*/  IMAD.MOV.U32 R7, RZ, RZ, R22 ;  /* 0x000000ffff077224 */ /* 0x000fe200078e0016 */
[----:B------:R-:W0:Y:S01]  /*0bd0*/  LDC.64 R2, c[0x4][R2] ;  /* 0x0100000002027b82 */ /* 0x000e220000000a00 */
[----:B--2---:R-:W2:Y:S02]  /*0be0*/  F2F.F64.F32 R8, R8 ;  /* 0x0000000800087310 */ /* 0x004ea40000201800 */
[----:B0-2---:R2:W-:Y:S03]  /*0bf0*/  STL.64 [R1], R8 ;  /* 0x0000000801007387 */ /* 0x0055e60000100a00 */
[----:B------:R-:W-:-:S07]  /*0c00*/  LEPC R20, `(.L_x_23) ;  /* 0x000000001014794e */ /* 0x000fce0000000000 */
[----:B-1234-:R-:W-:Y:S05]  /*0c10*/  CALL.ABS.NOINC R2 ;  /* 0x0000000002007343 */ /* 0x01efea0003c00000 */
.L_x_23:
[----:B------:R-:W-:Y:S05]  /*0c20*/  BSYNC.RECONVERGENT B6 ;  /* 0x0000000000067941 */ /* 0x000fea0003800200 */
.L_x_22:
[----:B------:R-:W-:-:S13]  /*0c30*/  ISETP.NE.AND P6, PT, R27, RZ, PT ;  /* 0x000000ff1b00720c */ /* 0x000fda0003fc5270 */
[----:B------:R-:W-:Y:S05]  /*0c40*/  @P6 BRA `(.L_x_24) ;  /* 0xfffffff400206947 */ /* 0x000fea000383ffff */
[----:B------:R-:W-:Y:S05]  /*0c50*/  BSYNC.RECONVERGENT B7 ;  /* 0x0000000000077941 */ /* 0x000fea0003800200 */
.L_x_0:
[----:B------:R-:W-:-:S05]  /*0c60*/  VIADD R26, R26, 0x1 ;  /* 0x000000011a1a7836 */ /* 0x000fca0000000000 */
[----:B------:R-:W-:-:S13]  /*0c70*/  ISETP.NE.AND P0, PT, R26, 0x400, PT ;  /* 0x000004001a00780c */ /* 0x000fda0003f05270 */
[----:B------:R-:W-:Y:S05]  /*0c80*/  @P0 BRA `(.L_x_25) ;  /* 0xfffffff400040947 */ /* 0x000fea000383ffff */
[----:B------:R-:W-:Y:S05]  /*0c90*/  EXIT ;  /* 0x000000000000794d */ /* 0x000fea0003800000 */
.L_x_26:
[----:B------:R-:W-:-:S00]  /*0ca0*/  BRA `(.L_x_26) ;  /* 0xfffffffc00fc7947 */ /* 0x000fc0000383ffff */
[----:B------:R-:W-:-:S00]  /*0cb0*/  NOP ;  /* 0x0000000000007918 */ /* 0x000fc00000000000 */
        /* <DEDUP_REMOVED lines=12> */
.L_x_33:


//--------------------- .text.add                 --------------------------
	.section	.text.add,"ax",@progbits
	.align	128
        .global         add
        .type           add,@function
        .size           add,(.L_x_34 - add)
        .other          add,@"STO_CUDA_ENTRY STV_DEFAULT"
add:
.text.add:
[----:B------:R-:W0:Y:S01]  /*0000*/  LDC R1, c[0x0][0x37c] ;  /* 0x0000df00ff017b82 */ /* 0x000e220000000800 */
[----:B------:R-:W1:Y:S07]  /*0010*/  S2R R7, SR_TID.X ;  /* 0x0000000000077919 */ /* 0x000e6e0000002100 */
[----:B------:R-:W2:Y:S01]  /*0020*/  LDC.64 R4, c[0x0][0x388] ;  /* 0x0000e200ff047b82 */ /* 0x000ea20000000a00 */
[----:B------:R-:W3:Y:S01]  /*0030*/  LDCU UR4, c[0x0][0x2f8] ;  /* 0x00005f00ff0477ac */ /* 0x000ee20008000800 */
[----:B0-----:R-:W-:-:S02]  /*0040*/  VIADD R1, R1, 0xfffffff8 ;  /* 0xfffffff801017836 */ /* 0x001fc40000000000 */
[----:B------:R-:W-:Y:S01]  /*0050*/  HFMA2 R26, -RZ, RZ, 0, 0 ;  /* 0x00000000ff1a7431 */ /* 0x000fe200000001ff */
[----:B------:R-:W0:Y:S01]  /*0060*/  LDCU.64 UR6, c[0x0][0x380] ;  /* 0x00007000ff0677ac */ /* 0x000e220008000a00 */
[----:B------:R-:W4:Y:S01]  /*0070*/  LDCU.64 UR8, c[0x0][0x390] ;  /* 0x00007200ff0877ac */ /* 0x000f220008000a00 */
[----:B------:R-:W5:Y:S01]  /*0080*/  LDCU UR5, c[0x0][0x2fc] ;  /* 0x00005f80ff0577ac */ /* 0x000f620008000800 */
[----:B------:R-:W0:Y:S01]  /*0090*/  LDCU.64 UR36, c[0x0][0x358] ;  /* 0x00006b00ff2477ac */ /* 0x000e220008000a00 */
[----:B---3--:R-:W-:Y:S01]  /*00a0*/  IADD3 R25, P0, PT, R1, UR4, RZ ;  /* 0x0000000401197c10 */ /* 0x008fe2000ff1e0ff */
[----:B-1----:R-:W-:-:S04]  /*00b0*/  IMAD.WIDE.U32 R2, R7, 0x1000, RZ ;  /* 0x0000100007027825 */ /* 0x002fc800078e00ff */
[----:B--2---:R-:W-:Y:S01]  /*00c0*/  IMAD.WIDE.U32 R4, R7, 0x4000, R4 ;  /* 0x0000400007047825 */ /* 0x004fe200078e0004 */
[----:B------:R-:W-:-:S03]  /*00d0*/  LOP3.LUT R18, R2, 0x8, RZ, 0xfc, !PT ;  /* 0x0000000802127812 */ /* 0x000fc600078efcff */
[----:B-----5:R-:W-:Y:S01]  /*00e0*/  IMAD.X R24, RZ, RZ, UR5, P0 ;  /* 0x00000005ff187e24 */ /* 0x020fe200080e06ff */
[----:B0-----:R-:W-:Y:S02]  /*00f0*/  IADD3 R22, P1, PT, R18, UR6, RZ ;  /* 0x0000000612167c10 */ /* 0x001fe4000ff3e0ff */
[----:B------:R-:W-:Y:S02]  /*0100*/  IADD3 R16, P3, PT, R4, 0x20, RZ ;  /* 0x0000002004107810 */ /* 0x000fe40007f7e0ff */
[----:B----4-:R-:W-:Y:S02]  /*0110*/  IADD3 R18, P2, PT, R18, UR8, RZ ;  /* 0x0000000812127c10 */ /* 0x010fe4000ff5e0ff */
[C---:B------:R-:W-:Y:S01]  /*0120*/  IADD3.X R23, PT, PT, R3.reuse, UR7, RZ, P1, !PT ;  /* 0x0000000703177c10 */ /* 0x040fe20008ffe4ff */
[----:B------:R-:W-:Y:S01]  /*0130*/  IMAD.X R17, RZ, RZ, R5, P3 ;  /* 0x000000ffff117224 */ /* 0x000fe200018e0605 */
[----:B------:R-:W-:-:S09]  /*0140*/  IADD3.X R19, PT, PT, R3, UR9, RZ, P2, !PT ;  /* 0x0000000903137c10 */ /* 0x000fd200097fe4ff */
.L_x_31:
[----:B------:R-:W2:Y:S01]  /*0150*/  LDG.E R0, desc[UR36][R22.64+-0x4] ;  /* 0xfffffc2416007981 */ /* 0x000ea2000c1e1900 */
[----:B------:R-:W0:Y:S03]  /*0160*/  LDCU.64 UR4, c[0x4][0x8] ;  /* 0x01000100ff0477ac */ /* 0x000e260008000a00 */
[----:B------:R-:W2:Y:S04]  /*0170*/  LDG.E R3, desc[UR36][R16.64+-0x8] ;  /* 0xfffff82410037981 */ /* 0x000ea8000c1e1900 */
[----:B------:R-:W2:Y:S04]  /*0180*/  LDG.E R2, desc[UR36][R22.64+-0x8] ;  /* 0xfffff82416027981 */ /* 0x000ea8000c1e1900 */
[----:B------:R-:W3:Y:S04]  /*0190*/  LDG.E R5, desc[UR36][R16.64+-0xc] ;  /* 0xfffff42410057981 */ /* 0x000ee8000c1e1900 */
[----:B------:R-:W3:Y:S04]  /*01a0*/  LDG.E R4, desc[UR36][R22.64+-0x1004] ;  /* 0xffeffc2416047981 */ /* 0x000ee8000c1e1900 */
[----:B------:R-:W4:Y:S04]  /*01b0*/  LDG.E R7, desc[UR36][R16.64] ;  /* 0x0000002410077981 */ /* 0x000f28000c1e1900 */
[----:B------:R-:W4:Y:S04]  /*01c0*/  LDG.E R6, desc[UR36][R22.64] ;  /* 0x0000002416067981 */ /* 0x000f28000c1e1900 */
[----:B------:R-:W5:Y:S04]  /*01d0*/  LDG.E R9, desc[UR36][R16.64+0x4] ;  /* 0x0000042410097981 */ /* 0x000f68000c1e1900 */
[----:B------:R-:W5:Y:S01]  /*01e0*/  LDG.E R8, desc[UR36][R22.64+0xffc] ;  /* 0x000ffc2416087981 */ /* 0x000f62000c1e1900 */
[----:B--2---:R-:W-:-:S04]  /*01f0*/  FFMA R0, R3, R2, R0 ;  /* 0x0000000203007223 */ /* 0x004fc80000000000 */
[----:B---3--:R-:W-:-:S04]  /*0200*/  FFMA R0, R5, R4, R0 ;  /* 0x0000000405007223 */ /* 0x008fc80000000000 */
[----:B----4-:R-:W-:-:S04]  /*0210*/  FFMA R0, R7, R6, R0 ;  /* 0x0000000607007223 */ /* 0x010fc80000000000 */
[----:B-----5:R-:W-:-:S05]  /*0220*/  FFMA R3, R9, R8, R0 ;  /* 0x0000000809037223 */ /* 0x020fca0000000000 */
[----:B------:R1:W-:Y:S04]  /*0230*/  STG.E desc[UR36][R18.64+-0x4], R3 ;  /* 0xfffffc0312007986 */ /* 0x0003e8000c101924 */
[----:B------:R-:W2:Y:S01]  /*0240*/  LDG.E R0, desc[UR36][R22.64+-0x4] ;  /* 0xfffffc2416007981 */ /* 0x000ea2000c1e1900 */
[----:B------:R-:W-:Y:S01]  /*0250*/  MOV R2, 0x0 ;  /* 0x0000000000027802 */ /* 0x000fe20000000f00 */
[----:B0-----:R-:W-:Y:S01]  /*0260*/  IMAD.U32 R4, RZ, RZ, UR4 ;  /* 0x00000004ff047e24 */ /* 0x001fe2000f8e00ff */
[----:B------:R-:W-:Y:S01]  /*0270*/  MOV R5, UR5 ;  /* 0x0000000500057c02 */ /* 0x000fe20008000f00 */
[----:B------:R-:W-:Y:S01]  /*0280*/  IMAD.MOV.U32 R6, RZ, RZ, R25 ;  /* 0x000000ffff067224 */ /* 0x000fe200078e0019 */
[----:B------:R1:W0:Y:S01]  /*0290*/  LDC.64 R8, c[0x4][R2] ;  /* 0x0100000002087b82 */ /* 0x0002220000000a00 */
[----:B------:R-:W-:Y:S01]  /*02a0*/  IMAD.MOV.U32 R7, RZ, RZ, R24 ;  /* 0x000000ffff077224 */ /* 0x000fe200078e0018 */
[----:B--2---:R-:W2:Y:S02]  /*02b0*/  F2F.F64.F32 R10, R0 ;  /* 0x00000000000a7310 */ /* 0x004ea40000201800 */
[----:B0-2---:R1:W-:Y:S04]  /*02c0*/  STL.64 [R1], R10 ;  /* 0x0000000a01007387 */ /* 0x0053e80000100a00 */
[----:B------:R-:W-:-:S07]  /*02d0*/  LEPC R20, `(.L_x_27) ;  /* 0x000000001014794e */ /* 0x000fce0000000000 */
[----:B-1----:R-:W-:Y:S05]  /*02e0*/  CALL.ABS.NOINC R8 ;  /* 0x0000000008007343 */ /* 0x002fea0003c00000 */
.L_x_27:
[----:B------:R-:W2:Y:S01]  /*02f0*/  LDG.E R0, desc[UR36][R18.64+-0x4] ;  /* 0xfffffc2412007981 */ /* 0x000ea2000c1e1900 */
[----:B------:R0:W1:Y:S01]  /*0300*/  LDC.64 R8, c[0x4][R2] ;  /* 0x0100000002087b82 */ /* 0x0000620000000a00 */
[----:B------:R-:W3:Y:S01]  /*0310*/  LDCU.64 UR4, c[0x4][0x10] ;  /* 0x01000200ff0477ac */ /* 0x000ee20008000a00 */
[----:B------:R-:W-:Y:S01]  /*0320*/  IMAD.MOV.U32 R6, RZ, RZ, R25 ;  /* 0x000000ffff067224 */ /* 0x000fe200078e0019 */
[----:B------:R-:W-:Y:S02]  /*0330*/  MOV R7, R24 ;  /* 0x0000001800077202 */ /* 0x000fe40000000f00 */
[----:B---3--:R-:W-:Y:S01]  /*0340*/  MOV R4, UR4 ;  /* 0x0000000400047c02 */ /* 0x008fe20008000f00 */
[----:B------:R-:W-:Y:S01]  /*0350*/  IMAD.U32 R5, RZ, RZ, UR5 ;  /* 0x00000005ff057e24 */ /* 0x000fe2000f8e00ff */
[----:B--2---:R-:W2:Y:S02]  /*0360*/  F2F.F64.F32 R10, R0 ;  /* 0x00000000000a7310 */ /* 0x004ea40000201800 */
[----:B-12---:R0:W-:Y:S04]  /*0370*/  STL.64 [R1], R10 ;  /* 0x0000000a01007387 */ /* 0x0061e80000100a00 */
[----:B------:R-:W-:-:S07]  /*0380*/  LEPC R20, `(.L_x_28) ;  /* 0x000000001014794e */ /* 0x000fce0000000000 */
[----:B0-----:R-:W-:Y:S05]  /*0390*/  CALL.ABS.NOINC R8 ;  /* 0x0000000008007343 */ /* 0x001fea0003c00000 */
.L_x_28:
[----:B------:R-:W-:-:S13]  /*03a0*/  ISETP.NE.AND P0, PT, R26, 0x3fe, PT ;  /* 0x000003fe1a00780c */ /* 0x000fda0003f05270 */
[----:B------:R-:W-:Y:S05]  /*03b0*/  @!P0 EXIT ;  /* 0x000000000000894d */ /* 0x000fea0003800000 */
        /* <DEDUP_REMOVED lines=16> */
[----:B------:R1:W3:Y:S01]  /*04c0*/  LDC.64 R8, c[0x4][R2] ;  /* 0x0100000002087b82 */ /* 0x0002e20000000a00 */
[----:B0-----:R-:W-:Y:S01]  /*04d0*/  IMAD.U32 R4, RZ, RZ, UR4 ;  /* 0x00000004ff047e24 */ /* 0x001fe2000f8e00ff */
[----:B------:R-:W-:Y:S01]  /*04e0*/  MOV R5, UR5 ;  /* 0x0000000500057c02 */ /* 0x000fe20008000f00 */
[----:B------:R-:W-:Y:S01]  /*04f0*/  IMAD.MOV.U32 R6, RZ, RZ, R25 ;  /* 0x000000ffff067224 */ /* 0x000fe200078e0019 */
[----:B------:R-:W-:Y:S01]  /*0500*/  MOV R7, R24 ;  /* 0x0000001800077202 */ /* 0x000fe20000000f00 */
[----:B--2---:R-:W0:Y:S02]  /*0510*/  F2F.F64.F32 R10, R0 ;  /* 0x00000000000a7310 */ /* 0x004e240000201800 */
[----:B0--3--:R1:W-:Y:S04]  /*0520*/  STL.64 [R1], R10 ;  /* 0x0000000a01007387 */ /* 0x0093e80000100a00 */
[----:B------:R-:W-:-:S07]  /*0530*/  LEPC R20, `(.L_x_29) ;  /* 0x000000001014794e */ /* 0x000fce0000000000 */
[----:B-1----:R-:W-:Y:S05]  /*0540*/  CALL.ABS.NOINC R8 ;  /* 0x0000000008007343 */ /* 0x002fea0003c00000 */
.L_x_29:
[----:B------:R-:W2:Y:S01]  /*0550*/  LDG.E R0, desc[UR36][R18.64] ;  /* 0x0000002412007981 */ /* 0x000ea2000c1e1900 */
[----:B------:R-:W0:Y:S01]  /*0560*/  LDC.64 R2, c[0x4][R2] ;  /* 0x0100000002027b82 */ /* 0x000e220000000a00 */
[----:B------:R-:W1:Y:S01]  /*0570*/  LDCU.64 UR4, c[0x4][0x10] ;  /* 0x01000200ff0477ac */ /* 0x000e620008000a00 */
[----:B------:R-:W-:Y:S01]  /*0580*/  IMAD.MOV.U32 R6, RZ, RZ, R25 ;  /* 0x000000ffff067224 */ /* 0x000fe200078e0019 */
[----:B------:R-:W-:Y:S01]  /*0590*/  MOV R7, R24 ;  /* 0x0000001800077202 */ /* 0x000fe20000000f00 */
[----:B-1----:R-:W-:Y:S01]  /*05a0*/  IMAD.U32 R4, RZ, RZ, UR4 ;  /* 0x00000004ff047e24 */ /* 0x002fe2000f8e00ff */
[----:B------:R-:W-:Y:S01]  /*05b0*/  MOV R5, UR5 ;  /* 0x0000000500057c02 */ /* 0x000fe20008000f00 */
[----:B--2---:R-:W1:Y:S02]  /*05c0*/  F2F.F64.F32 R8, R0 ;  /* 0x0000000000087310 */ /* 0x004e640000201800 */
[----:B01----:R1:W-:Y:S04]  /*05d0*/  STL.64 [R1], R8 ;  /* 0x0000000801007387 */ /* 0x0033e80000100a00 */
[----:B------:R-:W-:-:S07]  /*05e0*/  LEPC R20, `(.L_x_30) ;  /* 0x000000001014794e */ /* 0x000fce0000000000 */
[----:B-1----:R-:W-:Y:S05]  /*05f0*/  CALL.ABS.NOINC R2 ;  /* 0x0000000002007343 */ /* 0x002fea0003c00000 */
.L_x_30:
[----:B------:R-:W-:Y:S02]  /*0600*/  IADD3 R22, P0, PT, R22, 0x8, RZ ;  /* 0x0000000816167810 */ /* 0x000fe40007f1e0ff */
[----:B------:R-:W-:Y:S02]  /*0610*/  IADD3 R16, P2, PT, R16, 0x20, RZ ;  /* 0x0000002010107810 */ /* 0x000fe40007f5e0ff */
[----:B------:R-:W-:Y:S01]  /*0620*/  IADD3 R18, P1, PT, R18, 0x8, RZ ;  /* 0x0000000812127810 */ /* 0x000fe20007f3e0ff */
[----:B------:R-:W-:Y:S01]  /*0630*/  IMAD.X R23, RZ, RZ, R23, P0 ;  /* 0x000000ffff177224 */ /* 0x000fe200000e0617 */
[----:B------:R-:W-:Y:S01]  /*0640*/  IADD3 R26, PT, PT, R26, 0x2, RZ ;  /* 0x000000021a1a7810 */ /* 0x000fe20007ffe0ff */
[----:B------:R-:W-:Y:S01]  /*0650*/  IMAD.X R17, RZ, RZ, R17, P2 ;  /* 0x000000ffff117224 */ /* 0x000fe200010e0611 */
[----:B------:R-:W-:Y:S01]  /*0660*/  IADD3.X R19, PT, PT, RZ, R19, RZ, P1, !PT ;  /* 0x00000013ff137210 */ /* 0x000fe20000ffe4ff */
[----:B------:R-:W-:Y:S08]  /*0670*/  BRA `(.L_x_31) ;  /* 0xfffffff800b47947 */ /* 0x000ff0000383ffff */
.L_x_32:
        /* <DEDUP_REMOVED lines=16> */
.L_x_34:


//--------------------- .nv.global.init           --------------------------
	.section	.nv.global.init,"aw",@progbits
.nv.global.init:
	.type		$str,@object
	.size		$str,($str$2 - $str)
$str:
        /*0000*/ 	.byte	0x50, 0x20, 0x56, 0x41, 0x4c, 0x55, 0x45, 0x20, 0x25, 0x66, 0x0a, 0x00
	.type		$str$2,@object
	.size		$str$2,($str$1 - $str$2)
$str$2:
        /*000c*/ 	.byte	0x4e, 0x45, 0x57, 0x20, 0x4d, 0x41, 0x58, 0x3a, 0x20, 0x25, 0x66, 0x0a, 0x00
	.type		$str$1,@object
	.size		$str$1,(.L_1 - $str$1)
$str$1:
        /*0019*/ 	.byte	0x43, 0x61, 0x6c, 0x63, 0x75, 0x6c, 0x61, 0x74, 0x65, 0x64, 0x20, 0x76, 0x61, 0x6c, 0x75, 0x65
        /*0029*/ 	.byte	0x20, 0x53, 0x75, 0x6d, 0x3a, 0x20, 0x25, 0x66, 0x0a, 0x00
.L_1:


//--------------------- .nv.shared.reserved.0     --------------------------
	.section	.nv.shared.reserved.0,"aw",@nobits
	.weak		__nv_reservedSMEM_offset_0_alias
	.size		__nv_reservedSMEM_offset_0_alias, 0, 64
	.other		__nv_reservedSMEM_offset_0_alias,@"STO_CUDA_RESERVED_SHARED STV_DEFAULT"
__nv_reservedSMEM_offset_0_alias:
	.zero		0
	.zero		64


//--------------------- .nv.constant0.find_max_index --------------------------
	.section	.nv.constant0.find_max_index,"a",@progbits
	.sectionflags	@""
	.align	4
.nv.constant0.find_max_index:
	.zero		920


//--------------------- .nv.constant0.add         --------------------------
	.section	.nv.constant0.add,"a",@progbits
	.sectionflags	@""
	.align	4
.nv.constant0.add:
	.zero		920


//--------------------- SYMBOLS --------------------------

	.type		.nv.reservedSmem.offset0,@object
	.size		.nv.reservedSmem.offset0,0x4
	.type		vprintf,@function
